//
// Generated by NVIDIA NVVM Compiler
//
// Compiler Build ID: CL-36424714
// Cuda compilation tools, release 13.0, V13.0.88
// Based on NVVM 20.0.0
//

.version 9.0
.target sm_100
.address_size 64


.entry _Z32GPU_matrix_inverse_step_1_kernelIdEvPT_jjS1_(
	.param .u64 .ptr .align 1 _Z32GPU_matrix_inverse_step_1_kernelIdEvPT_jjS1__param_0,
	.param .u32 _Z32GPU_matrix_inverse_step_1_kernelIdEvPT_jjS1__param_1,
	.param .u32 _Z32GPU_matrix_inverse_step_1_kernelIdEvPT_jjS1__param_2,
	.param .u64 .ptr .align 1 _Z32GPU_matrix_inverse_step_1_kernelIdEvPT_jjS1__param_3
)
{
	.reg .pred 	%p<3>;
	.reg .b32 	%r<10>;
	.reg .b64 	%rd<18>;
	.reg .b64 	%fd<7>;

	ld.param.u64 	%rd3, [_Z32GPU_matrix_inverse_step_1_kernelIdEvPT_jjS1__param_0];
	ld.param.u32 	%r2, [_Z32GPU_matrix_inverse_step_1_kernelIdEvPT_jjS1__param_1];
	ld.param.u32 	%r3, [_Z32GPU_matrix_inverse_step_1_kernelIdEvPT_jjS1__param_2];
	ld.param.u64 	%rd4, [_Z32GPU_matrix_inverse_step_1_kernelIdEvPT_jjS1__param_3];
	cvta.to.global.u64 	%rd1, %rd3;
	cvta.to.global.u64 	%rd2, %rd4;
	mov.u32 	%r4, %ctaid.x;
	mov.u32 	%r5, %ntid.x;
	mov.u32 	%r6, %tid.x;
	mad.lo.s32 	%r1, %r4, %r5, %r6;
	setp.ge.u32 	%p1, %r1, %r2;
	@%p1 bra 	$L__BB0_4;
	setp.eq.s32 	%p2, %r1, %r3;
	@%p2 bra 	$L__BB0_3;
	mul.wide.u32 	%rd5, %r3, 8;
	add.s64 	%rd6, %rd2, %rd5;
	ld.global.f64 	%fd1, [%rd6];
	mad.lo.s32 	%r7, %r2, %r1, %r3;
	mul.wide.u32 	%rd7, %r7, 8;
	add.s64 	%rd8, %rd1, %rd7;
	ld.global.f64 	%fd2, [%rd8];
	div.rn.f64 	%fd3, %fd2, %fd1;
	st.global.f64 	[%rd8], %fd3;
	mad.lo.s32 	%r8, %r3, %r2, %r1;
	mul.wide.u32 	%rd9, %r8, 8;
	add.s64 	%rd10, %rd1, %rd9;
	ld.global.f64 	%fd4, [%rd10];
	mul.wide.u32 	%rd11, %r1, 8;
	add.s64 	%rd12, %rd2, %rd11;
	st.global.f64 	[%rd12], %fd4;
	mov.b64 	%rd13, 0;
	st.global.u64 	[%rd10], %rd13;
	bra.uni 	$L__BB0_4;
$L__BB0_3:
	mul.wide.u32 	%rd14, %r3, 8;
	add.s64 	%rd15, %rd2, %rd14;
	ld.global.f64 	%fd5, [%rd15];
	rcp.rn.f64 	%fd6, %fd5;
	mad.lo.s32 	%r9, %r3, %r2, %r3;
	mul.wide.u32 	%rd16, %r9, 8;
	add.s64 	%rd17, %rd1, %rd16;
	st.global.f64 	[%rd17], %fd6;
$L__BB0_4:
	ret;

}
.entry _Z32GPU_matrix_inverse_step_2_kernelIdEvPT_jjS1_(
	.param .u64 .ptr .align 1 _Z32GPU_matrix_inverse_step_2_kernelIdEvPT_jjS1__param_0,
	.param .u32 _Z32GPU_matrix_inverse_step_2_kernelIdEvPT_jjS1__param_1,
	.param .u32 _Z32GPU_matrix_inverse_step_2_kernelIdEvPT_jjS1__param_2,
	.param .u64 .ptr .align 1 _Z32GPU_matrix_inverse_step_2_kernelIdEvPT_jjS1__param_3
)
{
	.reg .pred 	%p<4>;
	.reg .b32 	%r<17>;
	.reg .b64 	%rd<11>;
	.reg .b64 	%fd<6>;

	ld.param.u64 	%rd1, [_Z32GPU_matrix_inverse_step_2_kernelIdEvPT_jjS1__param_0];
	ld.param.u32 	%r5, [_Z32GPU_matrix_inverse_step_2_kernelIdEvPT_jjS1__param_1];
	ld.param.u32 	%r4, [_Z32GPU_matrix_inverse_step_2_kernelIdEvPT_jjS1__param_2];
	ld.param.u64 	%rd2, [_Z32GPU_matrix_inverse_step_2_kernelIdEvPT_jjS1__param_3];
	mov.u32 	%r6, %ctaid.x;
	mov.u32 	%r7, %ntid.x;
	mov.u32 	%r8, %tid.x;
	mad.lo.s32 	%r1, %r6, %r7, %r8;
	mov.u32 	%r9, %ctaid.y;
	mov.u32 	%r10, %ntid.y;
	mov.u32 	%r11, %tid.y;
	mad.lo.s32 	%r12, %r9, %r10, %r11;
	max.u32 	%r13, %r1, %r12;
	setp.ge.u32 	%p1, %r13, %r5;
	setp.eq.s32 	%p2, %r1, %r4;
	or.pred  	%p3, %p1, %p2;
	@%p3 bra 	$L__BB1_2;
	cvta.to.global.u64 	%rd3, %rd1;
	cvta.to.global.u64 	%rd4, %rd2;
	mul.lo.s32 	%r14, %r5, %r12;
	add.s32 	%r15, %r14, %r4;
	mul.wide.u32 	%rd5, %r15, 8;
	add.s64 	%rd6, %rd3, %rd5;
	ld.global.f64 	%fd1, [%rd6];
	mul.wide.u32 	%rd7, %r1, 8;
	add.s64 	%rd8, %rd4, %rd7;
	ld.global.f64 	%fd2, [%rd8];
	mul.f64 	%fd3, %fd1, %fd2;
	add.s32 	%r16, %r14, %r1;
	mul.wide.u32 	%rd9, %r16, 8;
	add.s64 	%rd10, %rd3, %rd9;
	ld.global.f64 	%fd4, [%rd10];
	sub.f64 	%fd5, %fd4, %fd3;
	st.global.f64 	[%rd10], %fd5;
$L__BB1_2:
	ret;

}


// ===== COMPILED SASS (sm_100) =====

	.target	sm_100

	.elftype	@"ET_EXEC"


//--------------------- .note.nv.tkinfo           --------------------------
	.section	.note.nv.tkinfo,"",@"SHT_NOTE"
	.sectionflags	@"SHF_NOTE_NV_TKINFO"
	.tkinfo
        /*0018*/ 	.word	0x00000002
        /*0030*/ 	.string	""
        /*0030*/ 	.string	"ptxas"
        /*0030*/ 	.string	"Cuda compilation tools, release 13.0, V13.0.88"
        /*0030*/ 	.string	"Build cuda_13.0.r13.0/compiler.36424714_0"
        /*0030*/ 	.string	"-arch sm_100 -m 64 "



//--------------------- .note.nv.cuinfo           --------------------------
	.section	.note.nv.cuinfo,"",@"SHT_NOTE"
	.sectionflags	@"SHF_NOTE_NV_CUINFO"
        /*0018*/ 	.short	0x0002
        /*001a*/ 	.short	0x0064
        /*001c*/ 	.short	0x0082
	.zero		2


//--------------------- .nv.info                  --------------------------
	.section	.nv.info,"",@"SHT_CUDA_INFO"
	.align	4


	//----- nvinfo : EIATTR_REGCOUNT
	.align		4
        /*0000*/ 	.byte	0x04, 0x2f
        /*0002*/ 	.short	(.L_1 - .L_0)
	.align		4
.L_0:
        /*0004*/ 	.word	index@(_Z32GPU_matrix_inverse_step_1_kernelIdEvPT_jjS1_)
        /*0008*/ 	.word	0x0000001b


	//----- nvinfo : EIATTR_FRAME_SIZE
	.align		4
.L_1:
        /*000c*/ 	.byte	0x04, 0x11
        /*000e*/ 	.short	(.L_3 - .L_2)
	.align		4
.L_2:
        /*0010*/ 	.word	index@($__internal_1_$__cuda_sm20_div_rn_f64_full)
        /*0014*/ 	.word	0x00000000


	//----- nvinfo : EIATTR_FRAME_SIZE
	.align		4
.L_3:
        /*0018*/ 	.byte	0x04, 0x11
        /*001a*/ 	.short	(.L_5 - .L_4)
	.align		4
.L_4:
        /*001c*/ 	.word	index@($__internal_0_$__cuda_sm20_dblrcp_rn_slowpath_v3)
        /*0020*/ 	.word	0x00000000


	//----- nvinfo : EIATTR_FRAME_SIZE
	.align		4
.L_5:
        /*0024*/ 	.byte	0x04, 0x11
        /*0026*/ 	.short	(.L_7 - .L_6)
	.align		4
.L_6:
        /*0028*/ 	.word	index@(_Z32GPU_matrix_inverse_step_1_kernelIdEvPT_jjS1_)
        /*002c*/ 	.word	0x00000000


	//----- nvinfo : EIATTR_REGCOUNT
	.align		4
.L_7:
        /*0030*/ 	.byte	0x04, 0x2f
        /*0032*/ 	.short	(.L_9 - .L_8)
	.align		4
.L_8:
        /*0034*/ 	.word	index@(_Z32GPU_matrix_inverse_step_2_kernelIdEvPT_jjS1_)
        /*0038*/ 	.word	0x0000000e


	//----- nvinfo : EIATTR_FRAME_SIZE
	.align		4
.L_9:
        /*003c*/ 	.byte	0x04, 0x11
        /*003e*/ 	.short	(.L_11 - .L_10)
	.align		4
.L_10:
        /*0040*/ 	.word	index@(_Z32GPU_matrix_inverse_step_2_kernelIdEvPT_jjS1_)
        /*0044*/ 	.word	0x00000000


	//----- nvinfo : EIATTR_MIN_STACK_SIZE
	.align		4
.L_11:
        /*0048*/ 	.byte	0x04, 0x12
        /*004a*/ 	.short	(.L_13 - .L_12)
	.align		4
.L_12:
        /*004c*/ 	.word	index@(_Z32GPU_matrix_inverse_step_2_kernelIdEvPT_jjS1_)
        /*0050*/ 	.word	0x00000000


	//----- nvinfo : EIATTR_MIN_STACK_SIZE
	.align		4
.L_13:
        /*0054*/ 	.byte	0x04, 0x12
        /*0056*/ 	.short	(.L_15 - .L_14)
	.align		4
.L_14:
        /*0058*/ 	.word	index@(_Z32GPU_matrix_inverse_step_1_kernelIdEvPT_jjS1_)
        /*005c*/ 	.word	0x00000000
.L_15:


//--------------------- .nv.compat                --------------------------
	.section	.nv.compat,"",@"SHT_CUDA_COMPAT_INFO"
	.align	4
        /*0000*/ 	.byte	0x02, 0x09, 0x00, 0x00, 0x02, 0x02, 0x01, 0x00, 0x02, 0x05, 0x05, 0x00, 0x03, 0x07, 0x01, 0x01
        /*0010*/ 	.byte	0x02, 0x03, 0x00, 0x00, 0x02, 0x06, 0x01, 0x00, 0x04, 0x0b, 0x08, 0x00, 0x01, 0x00, 0x00, 0x00
        /*0020*/ 	.byte	0x00, 0x00, 0x00, 0x00


//--------------------- .nv.info._Z32GPU_matrix_inverse_step_2_kernelIdEvPT_jjS1_ --------------------------
	.section	.nv.info._Z32GPU_matrix_inverse_step_2_kernelIdEvPT_jjS1_,"",@"SHT_CUDA_INFO"
	.sectionflags	@""
	.align	4


	//----- nvinfo : EIATTR_CUDA_API_VERSION
	.align		4
        /*0000*/ 	.byte	0x04, 0x37
        /*0002*/ 	.short	(.L_17 - .L_16)
.L_16:
        /*0004*/ 	.word	0x00000082


	//----- nvinfo : EIATTR_KPARAM_INFO
	.align		4
.L_17:
        /*0008*/ 	.byte	0x04, 0x17
        /*000a*/ 	.short	(.L_19 - .L_18)
.L_18:
        /*000c*/ 	.word	0x00000000
        /*0010*/ 	.short	0x0003
        /*0012*/ 	.short	0x0010
        /*0014*/ 	.byte	0x00, 0xf5, 0x21, 0x00


	//----- nvinfo : EIATTR_KPARAM_INFO
	.align		4
.L_19:
        /*0018*/ 	.byte	0x04, 0x17
        /*001a*/ 	.short	(.L_21 - .L_20)
.L_20:
        /*001c*/ 	.word	0x00000000
        /*0020*/ 	.short	0x0002
        /*0022*/ 	.short	0x000c
        /*0024*/ 	.byte	0x00, 0xf0, 0x11, 0x00


	//----- nvinfo : EIATTR_KPARAM_INFO
	.align		4
.L_21:
        /*0028*/ 	.byte	0x04, 0x17
        /*002a*/ 	.short	(.L_23 - .L_22)
.L_22:
        /*002c*/ 	.word	0x00000000
        /*0030*/ 	.short	0x0001
        /*0032*/ 	.short	0x0008
        /*0034*/ 	.byte	0x00, 0xf0, 0x11, 0x00


	//----- nvinfo : EIATTR_KPARAM_INFO
	.align		4
.L_23:
        /*0038*/ 	.byte	0x04, 0x17
        /*003a*/ 	.short	(.L_25 - .L_24)
.L_24:
        /*003c*/ 	.word	0x00000000
        /*0040*/ 	.short	0x0000
        /*0042*/ 	.short	0x0000
        /*0044*/ 	.byte	0x00, 0xf5, 0x21, 0x00


	//----- nvinfo : EIATTR_SPARSE_MMA_MASK
	.align		4
.L_25:
        /*0048*/ 	.byte	0x03, 0x50
        /*004a*/ 	.short	0x0000


	//----- nvinfo : EIATTR_MAXREG_COUNT
	.align		4
        /*004c*/ 	.byte	0x03, 0x1b
        /*004e*/ 	.short	0x00ff


	//----- nvinfo : EIATTR_MERCURY_ISA_VERSION
	.align		4
        /*0050*/ 	.byte	0x03, 0x5f
        /*0052*/ 	.short	0x0101


	//----- nvinfo : EIATTR_VRC_CTA_INIT_COUNT
	.align		4
        /*0054*/ 	.byte	0x02, 0x4a
	.zero		1
	.zero		1


	//----- nvinfo : EIATTR_EXIT_INSTR_OFFSETS
	.align		4
        /*0058*/ 	.byte	0x04, 0x1c
        /*005a*/ 	.short	(.L_27 - .L_26)


	//   ....[0]....
.L_26:
        /*005c*/ 	.word	0x000000d0


	//   ....[1]....
        /*0060*/ 	.word	0x000001b0


	//----- nvinfo : EIATTR_CBANK_PARAM_SIZE
	.align		4
.L_27:
        /*0064*/ 	.byte	0x03, 0x19
        /*0066*/ 	.short	0x0018


	//----- nvinfo : EIATTR_PARAM_CBANK
	.align		4
        /*0068*/ 	.byte	0x04, 0x0a
        /*006a*/ 	.short	(.L_29 - .L_28)
	.align		4
.L_28:
        /*006c*/ 	.word	index@(.nv.constant0._Z32GPU_matrix_inverse_step_2_kernelIdEvPT_jjS1_)
        /*0070*/ 	.short	0x0380
        /*0072*/ 	.short	0x0018


	//----- nvinfo : EIATTR_SW_WAR
	.align		4
.L_29:
        /*0074*/ 	.byte	0x04, 0x36
        /*0076*/ 	.short	(.L_31 - .L_30)
.L_30:
        /*0078*/ 	.word	0x00000008
.L_31:


//--------------------- .nv.info._Z32GPU_matrix_inverse_step_1_kernelIdEvPT_jjS1_ --------------------------
	.section	.nv.info._Z32GPU_matrix_inverse_step_1_kernelIdEvPT_jjS1_,"",@"SHT_CUDA_INFO"
	.sectionflags	@""
	.align	4


	//----- nvinfo : EIATTR_CUDA_API_VERSION
	.align		4
        /*0000*/ 	.byte	0x04, 0x37
        /*0002*/ 	.short	(.L_33 - .L_32)
.L_32:
        /*0004*/ 	.word	0x00000082


	//----- nvinfo : EIATTR_KPARAM_INFO
	.align		4
.L_33:
        /*0008*/ 	.byte	0x04, 0x17
        /*000a*/ 	.short	(.L_35 - .L_34)
.L_34:
        /*000c*/ 	.word	0x00000000
        /*0010*/ 	.short	0x0003
        /*0012*/ 	.short	0x0010
        /*0014*/ 	.byte	0x00, 0xf5, 0x21, 0x00


	//----- nvinfo : EIATTR_KPARAM_INFO
	.align		4
.L_35:
        /*0018*/ 	.byte	0x04, 0x17
        /*001a*/ 	.short	(.L_37 - .L_36)
.L_36:
        /*001c*/ 	.word	0x00000000
        /*0020*/ 	.short	0x0002
        /*0022*/ 	.short	0x000c
        /*0024*/ 	.byte	0x00, 0xf0, 0x11, 0x00


	//----- nvinfo : EIATTR_KPARAM_INFO
	.align		4
.L_37:
        /*0028*/ 	.byte	0x04, 0x17
        /*002a*/ 	.short	(.L_39 - .L_38)
.L_38:
        /*002c*/ 	.word	0x00000000
        /*0030*/ 	.short	0x0001
        /*0032*/ 	.short	0x0008
        /*0034*/ 	.byte	0x00, 0xf0, 0x11, 0x00


	//----- nvinfo : EIATTR_KPARAM_INFO
	.align		4
.L_39:
        /*0038*/ 	.byte	0x04, 0x17
        /*003a*/ 	.short	(.L_41 - .L_40)
.L_40:
        /*003c*/ 	.word	0x00000000
        /*0040*/ 	.short	0x0000
        /*0042*/ 	.short	0x0000
        /*0044*/ 	.byte	0x00, 0xf5, 0x21, 0x00


	//----- nvinfo : EIATTR_SPARSE_MMA_MASK
	.align		4
.L_41:
        /*0048*/ 	.byte	0x03, 0x50
        /*004a*/ 	.short	0x0000


	//----- nvinfo : EIATTR_MAXREG_COUNT
	.align		4
        /*004c*/ 	.byte	0x03, 0x1b
        /*004e*/ 	.short	0x00ff


	//----- nvinfo : EIATTR_MERCURY_ISA_VERSION
	.align		4
        /*0050*/ 	.byte	0x03, 0x5f
        /*0052*/ 	.short	0x0101


	//----- nvinfo : EIATTR_VRC_CTA_INIT_COUNT
	.align		4
        /*0054*/ 	.byte	0x02, 0x4a
	.zero		1
	.zero		1


	//----- nvinfo : EIATTR_EXIT_INSTR_OFFSETS
	.align		4
        /*0058*/ 	.byte	0x04, 0x1c
        /*005a*/ 	.short	(.L_43 - .L_42)


	//   ....[0]....
.L_42:
        /*005c*/ 	.word	0x00000070


	//   ....[1]....
        /*0060*/ 	.word	0x000002f0


	//   ....[2]....
        /*0064*/ 	.word	0x00000450


	//----- nvinfo : EIATTR_CRS_STACK_SIZE
	.align		4
.L_43:
        /*0068*/ 	.byte	0x04, 0x1e
        /*006a*/ 	.short	(.L_45 - .L_44)
.L_44:
        /*006c*/ 	.word	0x00000000


	//----- nvinfo : EIATTR_CBANK_PARAM_SIZE
	.align		4
.L_45:
        /*0070*/ 	.byte	0x03, 0x19
        /*0072*/ 	.short	0x0018


	//----- nvinfo : EIATTR_PARAM_CBANK
	.align		4
        /*0074*/ 	.byte	0x04, 0x0a
        /*0076*/ 	.short	(.L_47 - .L_46)
	.align		4
.L_46:
        /*0078*/ 	.word	index@(.nv.constant0._Z32GPU_matrix_inverse_step_1_kernelIdEvPT_jjS1_)
        /*007c*/ 	.short	0x0380
        /*007e*/ 	.short	0x0018


	//----- nvinfo : EIATTR_SW_WAR
	.align		4
.L_47:
        /*0080*/ 	.byte	0x04, 0x36
        /*0082*/ 	.short	(.L_49 - .L_48)
.L_48:
        /*0084*/ 	.word	0x00000008
.L_49:


//--------------------- .nv.callgraph             --------------------------
	.section	.nv.callgraph,"",@"SHT_CUDA_CALLGRAPH"
	.align	4
	.sectionentsize	8
	.align		4
        /*0000*/ 	.word	0x00000000
	.align		4
        /*0004*/ 	.word	0xffffffff
	.align		4
        /*0008*/ 	.word	0x00000000
	.align		4
        /*000c*/ 	.word	0xfffffffe
	.align		4
        /*0010*/ 	.word	0x00000000
	.align		4
        /*0014*/ 	.word	0xfffffffd
	.align		4
        /*0018*/ 	.word	0x00000000
	.align		4
        /*001c*/ 	.word	0xfffffffc


//--------------------- .text._Z32GPU_matrix_inverse_step_2_kernelIdEvPT_jjS1_ --------------------------
	.section	.text._Z32GPU_matrix_inverse_step_2_kernelIdEvPT_jjS1_,"ax",@progbits
	.align	128
.text._Z32GPU_matrix_inverse_step_2_kernelIdEvPT_jjS1_:
        .type           _Z32GPU_matrix_inverse_step_2_kernelIdEvPT_jjS1_,@function
        .size           _Z32GPU_matrix_inverse_step_2_kernelIdEvPT_jjS1_,(.L_x_14 - _Z32GPU_matrix_inverse_step_2_kernelIdEvPT_jjS1_)
        .other          _Z32GPU_matrix_inverse_step_2_kernelIdEvPT_jjS1_,@"STO_CUDA_ENTRY STV_DEFAULT"
_Z32GPU_matrix_inverse_step_2_kernelIdEvPT_jjS1_:
[----:B------:R-:W-:Y:S01]  /*0000*/  LDC R1, c[0x0][0x37c] ;  /* 0x0000df00ff017b82 */ /* 0x000fe20000000800 */
[----:B------:R-:W0:Y:S07]  /*0010*/  S2R R0, SR_TID.X ;  /* 0x0000000000007919 */ /* 0x000e2e0000002100 */
[----:B------:R-:W0:Y:S01]  /*0020*/  S2UR UR4, SR_CTAID.X ;  /* 0x00000000000479c3 */ /* 0x000e220000002500 */
[----:B------:R-:W1:Y:S07]  /*0030*/  S2R R5, SR_TID.Y ;  /* 0x0000000000057919 */ /* 0x000e6e0000002200 */
[----:B------:R-:W0:Y:S08]  /*0040*/  LDC R3, c[0x0][0x360] ;  /* 0x0000d800ff037b82 */ /* 0x000e300000000800 */
[----:B------:R-:W1:Y:S08]  /*0050*/  S2UR UR5, SR_CTAID.Y ;  /* 0x00000000000579c3 */ /* 0x000e700000002600 */
[----:B------:R-:W1:Y:S08]  /*0060*/  LDC R2, c[0x0][0x364] ;  /* 0x0000d900ff027b82 */ /* 0x000e700000000800 */
[----:B------:R-:W2:Y:S01]  /*0070*/  LDC.64 R8, c[0x0][0x388] ;  /* 0x0000e200ff087b82 */ /* 0x000ea20000000a00 */
[----:B0-----:R-:W-:-:S02]  /*0080*/  IMAD R3, R3, UR4, R0 ;  /* 0x0000000403037c24 */ /* 0x001fc4000f8e0200 */
[----:B-1----:R-:W-:-:S05]  /*0090*/  IMAD R0, R2, UR5, R5 ;  /* 0x0000000502007c24 */ /* 0x002fca000f8e0205 */
[C---:B------:R-:W-:Y:S02]  /*00a0*/  VIMNMX.U32 R5, PT, PT, R3.reuse, R0, !PT ;  /* 0x0000000003057248 */ /* 0x040fe40007fe0000 */
[----:B--2---:R-:W-:-:S04]  /*00b0*/  ISETP.NE.AND P0, PT, R3, R9, PT ;  /* 0x000000090300720c */ /* 0x004fc80003f05270 */
[----:B------:R-:W-:-:S13]  /*00c0*/  ISETP.GE.U32.OR P0, PT, R5, R8, !P0 ;  /* 0x000000080500720c */ /* 0x000fda0004706470 */
[----:B------:R-:W-:Y:S05]  /*00d0*/  @P0 EXIT ;  /* 0x000000000000094d */ /* 0x000fea0003800000 */
[----:B------:R-:W0:Y:S01]  /*00e0*/  LDC.64 R4, c[0x0][0x390] ;  /* 0x0000e400ff047b82 */ /* 0x000e220000000a00 */
[----:B------:R-:W1:Y:S01]  /*00f0*/  LDCU.64 UR4, c[0x0][0x358] ;  /* 0x00006b00ff0477ac */ /* 0x000e620008000a00 */
[CC--:B------:R-:W-:Y:S02]  /*0100*/  IMAD R9, R0.reuse, R8.reuse, R9 ;  /* 0x0000000800097224 */ /* 0x0c0fe400078e0209 */
[----:B------:R-:W-:-:S04]  /*0110*/  IMAD R11, R0, R8, R3 ;  /* 0x00000008000b7224 */ /* 0x000fc800078e0203 */
[----:B------:R-:W2:Y:S01]  /*0120*/  LDC.64 R6, c[0x0][0x380] ;  /* 0x0000e000ff067b82 */ /* 0x000ea20000000a00 */
[----:B0-----:R-:W-:-:S06]  /*0130*/  IMAD.WIDE.U32 R4, R3, 0x8, R4 ;  /* 0x0000000803047825 */ /* 0x001fcc00078e0004 */
[----:B-1----:R-:W3:Y:S01]  /*0140*/  LDG.E.64 R4, desc[UR4][R4.64] ;  /* 0x0000000404047981 */ /* 0x002ee2000c1e1b00 */
[----:B--2---:R-:W-:-:S04]  /*0150*/  IMAD.WIDE.U32 R2, R9, 0x8, R6 ;  /* 0x0000000809027825 */ /* 0x004fc800078e0006 */
[----:B------:R-:W-:Y:S02]  /*0160*/  IMAD.WIDE.U32 R6, R11, 0x8, R6 ;  /* 0x000000080b067825 */ /* 0x000fe400078e0006 */
[----:B------:R-:W3:Y:S04]  /*0170*/  LDG.E.64 R2, desc[UR4][R2.64] ;  /* 0x0000000402027981 */ /* 0x000ee8000c1e1b00 */
[----:B------:R-:W3:Y:S02]  /*0180*/  LDG.E.64 R8, desc[UR4][R6.64] ;  /* 0x0000000406087981 */ /* 0x000ee4000c1e1b00 */
[----:B---3--:R-:W-:-:S07]  /*0190*/  DFMA R8, -R2, R4, R8 ;  /* 0x000000040208722b */ /* 0x008fce0000000108 */
[----:B------:R-:W-:Y:S01]  /*01a0*/  STG.E.64 desc[UR4][R6.64], R8 ;  /* 0x0000000806007986 */ /* 0x000fe2000c101b04 */
[----:B------:R-:W-:Y:S05]  /*01b0*/  EXIT ;  /* 0x000000000000794d */ /* 0x000fea0003800000 */
.L_x_0:
[----:B------:R-:W-:-:S00]  /*01c0*/  BRA `(.L_x_0) ;  /* 0xfffffffc00fc7947 */ /* 0x000fc0000383ffff */
[----:B------:R-:W-:-:S00]  /*01d0*/  NOP ;  /* 0x0000000000007918 */ /* 0x000fc00000000000 */
        /* <DEDUP_REMOVED lines=10> */
.L_x_14:


//--------------------- .text._Z32GPU_matrix_inverse_step_1_kernelIdEvPT_jjS1_ --------------------------
	.section	.text._Z32GPU_matrix_inverse_step_1_kernelIdEvPT_jjS1_,"ax",@progbits
	.align	128
.text._Z32GPU_matrix_inverse_step_1_kernelIdEvPT_jjS1_:
        .type           _Z32GPU_matrix_inverse_step_1_kernelIdEvPT_jjS1_,@function
        .size           _Z32GPU_matrix_inverse_step_1_kernelIdEvPT_jjS1_,(.L_x_15 - _Z32GPU_matrix_inverse_step_1_kernelIdEvPT_jjS1_)
        .other          _Z32GPU_matrix_inverse_step_1_kernelIdEvPT_jjS1_,@"STO_CUDA_ENTRY STV_DEFAULT"
_Z32GPU_matrix_inverse_step_1_kernelIdEvPT_jjS1_:
[----:B------:R-:W-:Y:S01]  /*0000*/  LDC R1, c[0x0][0x37c] ;  /* 0x0000df00ff017b82 */ /* 0x000fe20000000800 */
[----:B------:R-:W0:Y:S07]  /*0010*/  S2R R3, SR_TID.X ;  /* 0x0000000000037919 */ /* 0x000e2e0000002100 */
[----:B------:R-:W0:Y:S01]  /*0020*/  S2UR UR4, SR_CTAID.X ;  /* 0x00000000000479c3 */ /* 0x000e220000002500 */
[----:B------:R-:W1:Y:S07]  /*0030*/  LDCU UR6, c[0x0][0x388] ;  /* 0x00007100ff0677ac */ /* 0x000e6e0008000800 */
[----:B------:R-:W0:Y:S02]  /*0040*/  LDC R0, c[0x0][0x360] ;  /* 0x0000d800ff007b82 */ /* 0x000e240000000800 */
[----:B0-----:R-:W-:-:S05]  /*0050*/  IMAD R0, R0, UR4, R3 ;  /* 0x0000000400007c24 */ /* 0x001fca000f8e0203 */
[----:B-1----:R-:W-:-:S13]  /*0060*/  ISETP.GE.U32.AND P0, PT, R0, UR6, PT ;  /* 0x0000000600007c0c */ /* 0x002fda000bf06070 */
[----:B------:R-:W-:Y:S05]  /*0070*/  @P0 EXIT ;  /* 0x000000000000094d */ /* 0x000fea0003800000 */
[----:B------:R-:W0:Y:S01]  /*0080*/  LDC R9, c[0x0][0x38c] ;  /* 0x0000e300ff097b82 */ /* 0x000e220000000800 */
[----:B------:R-:W1:Y:S01]  /*0090*/  LDCU.64 UR4, c[0x0][0x358] ;  /* 0x00006b00ff0477ac */ /* 0x000e620008000a00 */
[----:B0-----:R-:W-:-:S13]  /*00a0*/  ISETP.NE.AND P0, PT, R0, R9, PT ;  /* 0x000000090000720c */ /* 0x001fda0003f05270 */
[----:B-1----:R-:W-:Y:S05]  /*00b0*/  @!P0 BRA `(.L_x_1) ;  /* 0x0000000000908947 */ /* 0x002fea0003800000 */
[----:B------:R-:W0:Y:S08]  /*00c0*/  LDC.64 R6, c[0x0][0x390] ;  /* 0x0000e400ff067b82 */ /* 0x000e300000000a00 */
[----:B------:R-:W1:Y:S01]  /*00d0*/  LDC.64 R4, c[0x0][0x380] ;  /* 0x0000e000ff047b82 */ /* 0x000e620000000a00 */
[----:B0-----:R-:W-:-:S06]  /*00e0*/  IMAD.WIDE.U32 R6, R9, 0x8, R6 ;  /* 0x0000000809067825 */ /* 0x001fcc00078e0006 */
[----:B------:R-:W2:Y:S01]  /*00f0*/  LDG.E.64 R6, desc[UR4][R6.64] ;  /* 0x0000000406067981 */ /* 0x000ea2000c1e1b00 */
[----:B------:R-:W-:-:S04]  /*0100*/  IMAD R3, R0, UR6, R9 ;  /* 0x0000000600037c24 */ /* 0x000fc8000f8e0209 */
[----:B-1----:R-:W-:-:S05]  /*0110*/  IMAD.WIDE.U32 R4, R3, 0x8, R4 ;  /* 0x0000000803047825 */ /* 0x002fca00078e0004 */
[----:B------:R-:W3:Y:S01]  /*0120*/  LDG.E.64 R8, desc[UR4][R4.64] ;  /* 0x0000000404087981 */ /* 0x000ee2000c1e1b00 */
[----:B------:R-:W-:Y:S01]  /*0130*/  IMAD.MOV.U32 R2, RZ, RZ, 0x1 ;  /* 0x00000001ff027424 */ /* 0x000fe200078e00ff */
[----:B------:R-:W-:Y:S01]  /*0140*/  BSSY.RECONVERGENT B0, `(.L_x_2) ;  /* 0x0000010000007945 */ /* 0x000fe20003800200 */
[----:B--2---:R-:W0:Y:S01]  /*0150*/  MUFU.RCP64H R3, R7 ;  /* 0x0000000700037308 */ /* 0x004e220000001800 */
[----:B---3--:R-:W-:-:S03]  /*0160*/  FSETP.GEU.AND P1, PT, |R9|, 6.5827683646048100446e-37, PT ;  /* 0x036000000900780b */ /* 0x008fc60003f2e200 */
[----:B0-----:R-:W-:-:S08]  /*0170*/  DFMA R10, -R6, R2, 1 ;  /* 0x3ff00000060a742b */ /* 0x001fd00000000102 */
[----:B------:R-:W-:-:S08]  /*0180*/  DFMA R10, R10, R10, R10 ;  /* 0x0000000a0a0a722b */ /* 0x000fd0000000000a */
[----:B------:R-:W-:-:S08]  /*0190*/  DFMA R10, R2, R10, R2 ;  /* 0x0000000a020a722b */ /* 0x000fd00000000002 */
[----:B------:R-:W-:-:S08]  /*01a0*/  DFMA R2, -R6, R10, 1 ;  /* 0x3ff000000602742b */ /* 0x000fd0000000010a */
[----:B------:R-:W-:-:S08]  /*01b0*/  DFMA R2, R10, R2, R10 ;  /* 0x000000020a02722b */ /* 0x000fd0000000000a */
[----:B------:R-:W-:-:S08]  /*01c0*/  DMUL R10, R8, R2 ;  /* 0x00000002080a7228 */ /* 0x000fd00000000000 */
[----:B------:R-:W-:-:S08]  /*01d0*/  DFMA R12, -R6, R10, R8 ;  /* 0x0000000a060c722b */ /* 0x000fd00000000108 */
[----:B------:R-:W-:-:S10]  /*01e0*/  DFMA R2, R2, R12, R10 ;  /* 0x0000000c0202722b */ /* 0x000fd4000000000a */
[----:B------:R-:W-:-:S05]  /*01f0*/  FFMA R10, RZ, R7, R3 ;  /* 0x00000007ff0a7223 */ /* 0x000fca0000000003 */
[----:B------:R-:W-:-:S13]  /*0200*/  FSETP.GT.AND P0, PT, |R10|, 1.469367938527859385e-39, PT ;  /* 0x001000000a00780b */ /* 0x000fda0003f04200 */
[----:B------:R-:W-:Y:S05]  /*0210*/  @P0 BRA P1, `(.L_x_3) ;  /* 0x0000000000080947 */ /* 0x000fea0000800000 */
[----:B------:R-:W-:-:S07]  /*0220*/  MOV R12, 0x240 ;  /* 0x00000240000c7802 */ /* 0x000fce0000000f00 */
[----:B------:R-:W-:Y:S05]  /*0230*/  CALL.REL.NOINC `($__internal_1_$__cuda_sm20_div_rn_f64_full) ;  /* 0x0000000400287944 */ /* 0x000fea0003c00000 */
.L_x_3:
[----:B------:R-:W-:Y:S05]  /*0240*/  BSYNC.RECONVERGENT B0 ;  /* 0x0000000000007941 */ /* 0x000fea0003800200 */
.L_x_2:
[----:B------:R-:W0:Y:S01]  /*0250*/  LDC.64 R8, c[0x0][0x388] ;  /* 0x0000e200ff087b82 */ /* 0x000e220000000a00 */
[----:B------:R-:W-:Y:S07]  /*0260*/  STG.E.64 desc[UR4][R4.64], R2 ;  /* 0x0000000204007986 */ /* 0x000fee000c101b04 */
[----:B------:R-:W1:Y:S08]  /*0270*/  LDC.64 R6, c[0x0][0x380] ;  /* 0x0000e000ff067b82 */ /* 0x000e700000000a00 */
[----:B------:R-:W2:Y:S01]  /*0280*/  LDC.64 R10, c[0x0][0x390] ;  /* 0x0000e400ff0a7b82 */ /* 0x000ea20000000a00 */
[----:B0-----:R-:W-:-:S04]  /*0290*/  IMAD R9, R8, R9, R0 ;  /* 0x0000000908097224 */ /* 0x001fc800078e0200 */
[----:B-1----:R-:W-:-:S05]  /*02a0*/  IMAD.WIDE.U32 R6, R9, 0x8, R6 ;  /* 0x0000000809067825 */ /* 0x002fca00078e0006 */
[----:B------:R-:W3:Y:S01]  /*02b0*/  LDG.E.64 R8, desc[UR4][R6.64] ;  /* 0x0000000406087981 */ /* 0x000ee2000c1e1b00 */
[----:B--2---:R-:W-:-:S05]  /*02c0*/  IMAD.WIDE.U32 R10, R0, 0x8, R10 ;  /* 0x00000008000a7825 */ /* 0x004fca00078e000a */
[----:B---3--:R-:W-:Y:S04]  /*02d0*/  STG.E.64 desc[UR4][R10.64], R8 ;  /* 0x000000080a007986 */ /* 0x008fe8000c101b04 */
[----:B------:R-:W-:Y:S01]  /*02e0*/  STG.E.64 desc[UR4][R6.64], RZ ;  /* 0x000000ff06007986 */ /* 0x000fe2000c101b04 */
[----:B------:R-:W-:Y:S05]  /*02f0*/  EXIT ;  /* 0x000000000000794d */ /* 0x000fea0003800000 */
.L_x_1:
[----:B------:R-:W0:Y:S02]  /*0300*/  LDC.64 R2, c[0x0][0x390] ;  /* 0x0000e400ff027b82 */ /* 0x000e240000000a00 */
[----:B0-----:R-:W-:-:S06]  /*0310*/  IMAD.WIDE.U32 R2, R9, 0x8, R2 ;  /* 0x0000000809027825 */ /* 0x001fcc00078e0002 */
[----:B------:R-:W2:Y:S02]  /*0320*/  LDG.E.64 R2, desc[UR4][R2.64] ;  /* 0x0000000402027981 */ /* 0x000ea4000c1e1b00 */
[----:B--2---:R-:W0:Y:S01]  /*0330*/  MUFU.RCP64H R5, R3 ;  /* 0x0000000300057308 */ /* 0x004e220000001800 */
[----:B------:R-:W-:-:S05]  /*0340*/  VIADD R4, R3, 0x300402 ;  /* 0x0030040203047836 */ /* 0x000fca0000000000 */
[----:B------:R-:W-:Y:S01]  /*0350*/  FSETP.GEU.AND P0, PT, |R4|, 5.8789094863358348022e-39, PT ;  /* 0x004004020400780b */ /* 0x000fe20003f0e200 */
[----:B0-----:R-:W-:-:S08]  /*0360*/  DFMA R6, -R2, R4, 1 ;  /* 0x3ff000000206742b */ /* 0x001fd00000000104 */
[----:B------:R-:W-:-:S08]  /*0370*/  DFMA R6, R6, R6, R6 ;  /* 0x000000060606722b */ /* 0x000fd00000000006 */
[----:B------:R-:W-:-:S08]  /*0380*/  DFMA R6, R4, R6, R4 ;  /* 0x000000060406722b */ /* 0x000fd00000000004 */
[----:B------:R-:W-:-:S08]  /*0390*/  DFMA R8, -R2, R6, 1 ;  /* 0x3ff000000208742b */ /* 0x000fd00000000106 */
[----:B------:R-:W-:Y:S01]  /*03a0*/  DFMA R6, R6, R8, R6 ;  /* 0x000000080606722b */ /* 0x000fe20000000006 */
[----:B------:R-:W-:Y:S10]  /*03b0*/  @P0 BRA `(.L_x_4) ;  /* 0x0000000000100947 */ /* 0x000ff40003800000 */
[----:B------:R-:W-:-:S05]  /*03c0*/  LOP3.LUT R0, R3, 0x7fffffff, RZ, 0xc0, !PT ;  /* 0x7fffffff03007812 */ /* 0x000fca00078ec0ff */
[----:B------:R-:W-:Y:S01]  /*03d0*/  VIADD R6, R0, 0xfff00000 ;  /* 0xfff0000000067836 */ /* 0x000fe20000000000 */
[----:B------:R-:W-:-:S07]  /*03e0*/  MOV R0, 0x400 ;  /* 0x0000040000007802 */ /* 0x000fce0000000f00 */
[----:B------:R-:W-:Y:S05]  /*03f0*/  CALL.REL.NOINC `($__internal_0_$__cuda_sm20_dblrcp_rn_slowpath_v3) ;  /* 0x0000000000187944 */ /* 0x000fea0003c00000 */
.L_x_4:
[----:B------:R-:W0:Y:S08]  /*0400*/  LDC.64 R4, c[0x0][0x388] ;  /* 0x0000e200ff047b82 */ /* 0x000e300000000a00 */
[----:B------:R-:W1:Y:S01]  /*0410*/  LDC.64 R2, c[0x0][0x380] ;  /* 0x0000e000ff027b82 */ /* 0x000e620000000a00 */
[----:B0-----:R-:W-:-:S04]  /*0420*/  IMAD R5, R4, R5, R5 ;  /* 0x0000000504057224 */ /* 0x001fc800078e0205 */
[----:B-1----:R-:W-:-:S05]  /*0430*/  IMAD.WIDE.U32 R2, R5, 0x8, R2 ;  /* 0x0000000805027825 */ /* 0x002fca00078e0002 */
[----:B------:R-:W-:Y:S01]  /*0440*/  STG.E.64 desc[UR4][R2.64], R6 ;  /* 0x0000000602007986 */ /* 0x000fe2000c101b04 */
[----:B------:R-:W-:Y:S05]  /*0450*/  EXIT ;  /* 0x000000000000794d */ /* 0x000fea0003800000 */
        .weak           $__internal_0_$__cuda_sm20_dblrcp_rn_slowpath_v3
        .type           $__internal_0_$__cuda_sm20_dblrcp_rn_slowpath_v3,@function
        .size           $__internal_0_$__cuda_sm20_dblrcp_rn_slowpath_v3,($__internal_1_$__cuda_sm20_div_rn_f64_full - $__internal_0_$__cuda_sm20_dblrcp_rn_slowpath_v3)
$__internal_0_$__cuda_sm20_dblrcp_rn_slowpath_v3:
[----:B------:R-:W-:-:S14]  /*0460*/  DSETP.GTU.AND P0, PT, |R2|, +INF , PT ;  /* 0x7ff000000200742a */ /* 0x000fdc0003f0c200 */
[----:B------:R-:W-:Y:S05]  /*0470*/  @P0 BRA `(.L_x_5) ;  /* 0x00000000007c0947 */ /* 0x000fea0003800000 */
[----:B------:R-:W-:-:S05]  /*0480*/  LOP3.LUT R7, R3, 0x7fffffff, RZ, 0xc0, !PT ;  /* 0x7fffffff03077812 */ /* 0x000fca00078ec0ff */
[----:B------:R-:W-:-:S05]  /*0490*/  VIADD R4, R7, 0xffffffff ;  /* 0xffffffff07047836 */ /* 0x000fca0000000000 */
[----:B------:R-:W-:-:S13]  /*04a0*/  ISETP.GE.U32.AND P0, PT, R4, 0x7fefffff, PT ;  /* 0x7fefffff0400780c */ /* 0x000fda0003f06070 */
[----:B------:R-:W-:Y:S01]  /*04b0*/  @P0 LOP3.LUT R5, R3, 0x7ff00000, RZ, 0x3c, !PT ;  /* 0x7ff0000003050812 */ /* 0x000fe200078e3cff */
[----:B------:R-:W-:Y:S01]  /*04c0*/  @P0 IMAD.MOV.U32 R4, RZ, RZ, RZ ;  /* 0x000000ffff040224 */ /* 0x000fe200078e00ff */
[----:B------:R-:W-:Y:S06]  /*04d0*/  @P0 BRA `(.L_x_6) ;  /* 0x00000000006c0947 */ /* 0x000fec0003800000 */
[----:B------:R-:W-:-:S13]  /*04e0*/  ISETP.GE.U32.AND P0, PT, R7, 0x1000001, PT ;  /* 0x010000010700780c */ /* 0x000fda0003f06070 */
[----:B------:R-:W-:Y:S05]  /*04f0*/  @!P0 BRA `(.L_x_7) ;  /* 0x0000000000348947 */ /* 0x000fea0003800000 */
[----:B------:R-:W-:Y:S02]  /*0500*/  VIADD R5, R3, 0xc0200000 ;  /* 0xc020000003057836 */ /* 0x000fe40000000000 */
[----:B------:R-:W-:Y:S02]  /*0510*/  IMAD.MOV.U32 R4, RZ, RZ, R2 ;  /* 0x000000ffff047224 */ /* 0x000fe400078e0002 */
[----:B------:R-:W0:Y:S04]  /*0520*/  MUFU.RCP64H R7, R5 ;  /* 0x0000000500077308 */ /* 0x000e280000001800 */
[----:B0-----:R-:W-:-:S08]  /*0530*/  DFMA R8, -R4, R6, 1 ;  /* 0x3ff000000408742b */ /* 0x001fd00000000106 */
[----:B------:R-:W-:-:S08]  /*0540*/  DFMA R8, R8, R8, R8 ;  /* 0x000000080808722b */ /* 0x000fd00000000008 */
[----:B------:R-:W-:-:S08]  /*0550*/  DFMA R8, R6, R8, R6 ;  /* 0x000000080608722b */ /* 0x000fd00000000006 */
[----:B------:R-:W-:-:S08]  /*0560*/  DFMA R6, -R4, R8, 1 ;  /* 0x3ff000000406742b */ /* 0x000fd00000000108 */
[----:B------:R-:W-:-:S08]  /*0570*/  DFMA R6, R8, R6, R8 ;  /* 0x000000060806722b */ /* 0x000fd00000000008 */
[----:B------:R-:W-:-:S08]  /*0580*/  DMUL R6, R6, 2.2250738585072013831e-308 ;  /* 0x0010000006067828 */ /* 0x000fd00000000000 */
[----:B------:R-:W-:-:S08]  /*0590*/  DFMA R2, -R2, R6, 1 ;  /* 0x3ff000000202742b */ /* 0x000fd00000000106 */
[----:B------:R-:W-:-:S08]  /*05a0*/  DFMA R2, R2, R2, R2 ;  /* 0x000000020202722b */ /* 0x000fd00000000002 */
[----:B------:R-:W-:Y:S01]  /*05b0*/  DFMA R4, R6, R2, R6 ;  /* 0x000000020604722b */ /* 0x000fe20000000006 */
[----:B------:R-:W-:Y:S10]  /*05c0*/  BRA `(.L_x_6) ;  /* 0x0000000000307947 */ /* 0x000ff40003800000 */
.L_x_7:
[----:B------:R-:W-:Y:S01]  /*05d0*/  DMUL R2, R2, 8.11296384146066816958e+31 ;  /* 0x4690000002027828 */ /* 0x000fe20000000000 */
[----:B------:R-:W-:-:S05]  /*05e0*/  IMAD.MOV.U32 R4, RZ, RZ, R6 ;  /* 0x000000ffff047224 */ /* 0x000fca00078e0006 */
[----:B------:R-:W0:Y:S02]  /*05f0*/  MUFU.RCP64H R5, R3 ;  /* 0x0000000300057308 */ /* 0x000e240000001800 */
[----:B0-----:R-:W-:-:S08]  /*0600*/  DFMA R6, -R2, R4, 1 ;  /* 0x3ff000000206742b */ /* 0x001fd00000000104 */
[----:B------:R-:W-:-:S08]  /*0610*/  DFMA R6, R6, R6, R6 ;  /* 0x000000060606722b */ /* 0x000fd00000000006 */
[----:B------:R-:W-:-:S08]  /*0620*/  DFMA R6, R4, R6, R4 ;  /* 0x000000060406722b */ /* 0x000fd00000000004 */
[----:B------:R-:W-:-:S08]  /*0630*/  DFMA R4, -R2, R6, 1 ;  /* 0x3ff000000204742b */ /* 0x000fd00000000106 */
[----:B------:R-:W-:-:S08]  /*0640*/  DFMA R4, R6, R4, R6 ;  /* 0x000000040604722b */ /* 0x000fd00000000006 */
[----:B------:R-:W-:Y:S01]  /*0650*/  DMUL R4, R4, 8.11296384146066816958e+31 ;  /* 0x4690000004047828 */ /* 0x000fe20000000000 */
[----:B------:R-:W-:Y:S10]  /*0660*/  BRA `(.L_x_6) ;  /* 0x0000000000087947 */ /* 0x000ff40003800000 */
.L_x_5:
[----:B------:R-:W-:Y:S01]  /*0670*/  LOP3.LUT R5, R3, 0x80000, RZ, 0xfc, !PT ;  /* 0x0008000003057812 */ /* 0x000fe200078efcff */
[----:B------:R-:W-:-:S07]  /*0680*/  IMAD.MOV.U32 R4, RZ, RZ, R2 ;  /* 0x000000ffff047224 */ /* 0x000fce00078e0002 */
.L_x_6:
[----:B------:R-:W-:Y:S02]  /*0690*/  IMAD.MOV.U32 R2, RZ, RZ, R0 ;  /* 0x000000ffff027224 */ /* 0x000fe400078e0000 */
[----:B------:R-:W-:Y:S02]  /*06a0*/  IMAD.MOV.U32 R3, RZ, RZ, 0x0 ;  /* 0x00000000ff037424 */ /* 0x000fe400078e00ff */
[----:B------:R-:W-:Y:S02]  /*06b0*/  IMAD.MOV.U32 R6, RZ, RZ, R4 ;  /* 0x000000ffff067224 */ /* 0x000fe400078e0004 */
[----:B------:R-:W-:Y:S01]  /*06c0*/  IMAD.MOV.U32 R7, RZ, RZ, R5 ;  /* 0x000000ffff077224 */ /* 0x000fe200078e0005 */
[----:B------:R-:W-:Y:S06]  /*06d0*/  RET.REL.NODEC R2 `(_Z32GPU_matrix_inverse_step_1_kernelIdEvPT_jjS1_) ;  /* 0xfffffff802487950 */ /* 0x000fec0003c3ffff */
        .weak           $__internal_1_$__cuda_sm20_div_rn_f64_full
        .type           $__internal_1_$__cuda_sm20_div_rn_f64_full,@function
        .size           $__internal_1_$__cuda_sm20_div_rn_f64_full,(.L_x_15 - $__internal_1_$__cuda_sm20_div_rn_f64_full)
$__internal_1_$__cuda_sm20_div_rn_f64_full:
[C---:B------:R-:W-:Y:S01]  /*06e0*/  FSETP.GEU.AND P0, PT, |R7|.reuse, 1.469367938527859385e-39, PT ;  /* 0x001000000700780b */ /* 0x040fe20003f0e200 */
[----:B------:R-:W-:Y:S01]  /*06f0*/  IMAD.MOV.U32 R10, RZ, RZ, 0x1 ;  /* 0x00000001ff0a7424 */ /* 0x000fe200078e00ff */
[----:B------:R-:W-:Y:S01]  /*0700*/  LOP3.LUT R2, R7, 0x800fffff, RZ, 0xc0, !PT ;  /* 0x800fffff07027812 */ /* 0x000fe200078ec0ff */
[----:B------:R-:W-:Y:S01]  /*0710*/  BSSY.RECONVERGENT B1, `(.L_x_8) ;  /* 0x0000055000017945 */ /* 0x000fe20003800200 */
[C---:B------:R-:W-:Y:S02]  /*0720*/  FSETP.GEU.AND P2, PT, |R9|.reuse, 1.469367938527859385e-39, PT ;  /* 0x001000000900780b */ /* 0x040fe40003f4e200 */
[----:B------:R-:W-:Y:S01]  /*0730*/  LOP3.LUT R3, R2, 0x3ff00000, RZ, 0xfc, !PT ;  /* 0x3ff0000002037812 */ /* 0x000fe200078efcff */
[----:B------:R-:W-:Y:S01]  /*0740*/  IMAD.MOV.U32 R2, RZ, RZ, R6 ;  /* 0x000000ffff027224 */ /* 0x000fe200078e0006 */
[----:B------:R-:W-:Y:S02]  /*0750*/  LOP3.LUT R13, R9, 0x7ff00000, RZ, 0xc0, !PT ;  /* 0x7ff00000090d7812 */ /* 0x000fe400078ec0ff */
[----:B------:R-:W-:-:S03]  /*0760*/  LOP3.LUT R16, R7, 0x7ff00000, RZ, 0xc0, !PT ;  /* 0x7ff0000007107812 */ /* 0x000fc600078ec0ff */
[----:B------:R-:W-:Y:S01]  /*0770*/  @!P0 DMUL R2, R6, 8.98846567431157953865e+307 ;  /* 0x7fe0000006028828 */ /* 0x000fe20000000000 */
[----:B------:R-:W-:-:S03]  /*0780*/  ISETP.GE.U32.AND P1, PT, R13, R16, PT ;  /* 0x000000100d00720c */ /* 0x000fc60003f26070 */
[----:B------:R-:W-:Y:S02]  /*0790*/  @!P2 LOP3.LUT R20, R7, 0x7ff00000, RZ, 0xc0, !PT ;  /* 0x7ff000000714a812 */ /* 0x000fe400078ec0ff */
[----:B------:R-:W0:Y:S02]  /*07a0*/  MUFU.RCP64H R11, R3 ;  /* 0x00000003000b7308 */ /* 0x000e240000001800 */
[----:B------:R-:W-:Y:S01]  /*07b0*/  @!P2 ISETP.GE.U32.AND P3, PT, R13, R20, PT ;  /* 0x000000140d00a20c */ /* 0x000fe20003f66070 */
[----:B------:R-:W-:Y:S01]  /*07c0*/  @!P2 IMAD.MOV.U32 R20, RZ, RZ, RZ ;  /* 0x000000ffff14a224 */ /* 0x000fe200078e00ff */
[----:B0-----:R-:W-:-:S08]  /*07d0*/  DFMA R14, R10, -R2, 1 ;  /* 0x3ff000000a0e742b */ /* 0x001fd00000000802 */
[----:B------:R-:W-:Y:S01]  /*07e0*/  DFMA R18, R14, R14, R14 ;  /* 0x0000000e0e12722b */ /* 0x000fe2000000000e */
[----:B------:R-:W-:-:S05]  /*07f0*/  IMAD.MOV.U32 R14, RZ, RZ, 0x1ca00000 ;  /* 0x1ca00000ff0e7424 */ /* 0x000fca00078e00ff */
[C---:B------:R-:W-:Y:S02]  /*0800*/  @!P2 SEL R15, R14.reuse, 0x63400000, !P3 ;  /* 0x634000000e0fa807 */ /* 0x040fe40005800000 */
[----:B------:R-:W-:Y:S01]  /*0810*/  DFMA R18, R10, R18, R10 ;  /* 0x000000120a12722b */ /* 0x000fe2000000000a */
[----:B------:R-:W-:Y:S01]  /*0820*/  SEL R11, R14, 0x63400000, !P1 ;  /* 0x634000000e0b7807 */ /* 0x000fe20004800000 */
[----:B------:R-:W-:Y:S01]  /*0830*/  IMAD.MOV.U32 R10, RZ, RZ, R8 ;  /* 0x000000ffff0a7224 */ /* 0x000fe200078e0008 */
[--C-:B------:R-:W-:Y:S02]  /*0840*/  @!P2 LOP3.LUT R15, R15, 0x80000000, R9.reuse, 0xf8, !PT ;  /* 0x800000000f0fa812 */ /* 0x100fe400078ef809 */
[----:B------:R-:W-:Y:S02]  /*0850*/  LOP3.LUT R11, R11, 0x800fffff, R9, 0xf8, !PT ;  /* 0x800fffff0b0b7812 */ /* 0x000fe400078ef809 */
[----:B------:R-:W-:Y:S01]  /*0860*/  @!P2 LOP3.LUT R21, R15, 0x100000, RZ, 0xfc, !PT ;  /* 0x001000000f15a812 */ /* 0x000fe200078efcff */
[----:B------:R-:W-:-:S05]  /*0870*/  DFMA R22, R18, -R2, 1 ;  /* 0x3ff000001216742b */ /* 0x000fca0000000802 */
[----:B------:R-:W-:-:S03]  /*0880*/  @!P2 DFMA R10, R10, 2, -R20 ;  /* 0x400000000a0aa82b */ /* 0x000fc60000000814 */
[----:B------:R-:W-:Y:S01]  /*0890*/  DFMA R18, R18, R22, R18 ;  /* 0x000000161212722b */ /* 0x000fe20000000012 */
[----:B------:R-:W-:Y:S02]  /*08a0*/  IMAD.MOV.U32 R23, RZ, RZ, R13 ;  /* 0x000000ffff177224 */ /* 0x000fe400078e000d */
[----:B------:R-:W-:Y:S01]  /*08b0*/  IMAD.MOV.U32 R22, RZ, RZ, R16 ;  /* 0x000000ffff167224 */ /* 0x000fe200078e0010 */
[----:B------:R-:W-:-:S03]  /*08c0*/  @!P0 LOP3.LUT R22, R3, 0x7ff00000, RZ, 0xc0, !PT ;  /* 0x7ff0000003168812 */ /* 0x000fc600078ec0ff */
[----:B------:R-:W-:Y:S01]  /*08d0*/  @!P2 LOP3.LUT R23, R11, 0x7ff00000, RZ, 0xc0, !PT ;  /* 0x7ff000000b17a812 */ /* 0x000fe200078ec0ff */
[----:B------:R-:W-:Y:S01]  /*08e0*/  DMUL R20, R18, R10 ;  /* 0x0000000a12147228 */ /* 0x000fe20000000000 */
[----:B------:R-:W-:-:S03]  /*08f0*/  VIADD R24, R22, 0xffffffff ;  /* 0xffffffff16187836 */ /* 0x000fc60000000000 */
[----:B------:R-:W-:-:S04]  /*0900*/  VIADD R15, R23, 0xffffffff ;  /* 0xffffffff170f7836 */ /* 0x000fc80000000000 */
[----:B------:R-:W-:Y:S01]  /*0910*/  DFMA R16, R20, -R2, R10 ;  /* 0x800000021410722b */ /* 0x000fe2000000000a */
[----:B------:R-:W-:-:S04]  /*0920*/  ISETP.GT.U32.AND P0, PT, R15, 0x7feffffe, PT ;  /* 0x7feffffe0f00780c */ /* 0x000fc80003f04070 */
[----:B------:R-:W-:-:S03]  /*0930*/  ISETP.GT.U32.OR P0, PT, R24, 0x7feffffe, P0 ;  /* 0x7feffffe1800780c */ /* 0x000fc60000704470 */
[----:B------:R-:W-:-:S10]  /*0940*/  DFMA R16, R18, R16, R20 ;  /* 0x000000101210722b */ /* 0x000fd40000000014 */
[----:B------:R-:W-:Y:S05]  /*0950*/  @P0 BRA `(.L_x_9) ;  /* 0x00000000006c0947 */ /* 0x000fea0003800000 */
[----:B------:R-:W-:-:S04]  /*0960*/  LOP3.LUT R18, R7, 0x7ff00000, RZ, 0xc0, !PT ;  /* 0x7ff0000007127812 */ /* 0x000fc800078ec0ff */
[CC--:B------:R-:W-:Y:S02]  /*0970*/  VIADDMNMX R8, R13.reuse, -R18.reuse, 0xb9600000, !PT ;  /* 0xb96000000d087446 */ /* 0x0c0fe40007800912 */
[----:B------:R-:W-:Y:S02]  /*0980*/  ISETP.GE.U32.AND P0, PT, R13, R18, PT ;  /* 0x000000120d00720c */ /* 0x000fe40003f06070 */
[----:B------:R-:W-:Y:S02]  /*0990*/  VIMNMX R8, PT, PT, R8, 0x46a00000, PT ;  /* 0x46a0000008087848 */ /* 0x000fe40003fe0100 */
[----:B------:R-:W-:-:S05]  /*09a0*/  SEL R13, R14, 0x63400000, !P0 ;  /* 0x634000000e0d7807 */ /* 0x000fca0004000000 */
[----:B------:R-:W-:Y:S02]  /*09b0*/  IMAD.IADD R13, R8, 0x1, -R13 ;  /* 0x00000001080d7824 */ /* 0x000fe400078e0a0d */
[----:B------:R-:W-:Y:S02]  /*09c0*/  IMAD.MOV.U32 R8, RZ, RZ, RZ ;  /* 0x000000ffff087224 */ /* 0x000fe400078e00ff */
[----:B------:R-:W-:-:S06]  /*09d0*/  VIADD R9, R13, 0x7fe00000 ;  /* 0x7fe000000d097836 */ /* 0x000fcc0000000000 */
[----:B------:R-:W-:-:S10]  /*09e0*/  DMUL R14, R16, R8 ;  /* 0x00000008100e7228 */ /* 0x000fd40000000000 */
[----:B------:R-:W-:-:S13]  /*09f0*/  FSETP.GTU.AND P0, PT, |R15|, 1.469367938527859385e-39, PT ;  /* 0x001000000f00780b */ /* 0x000fda0003f0c200 */
[----:B------:R-:W-:Y:S05]  /*0a00*/  @P0 BRA `(.L_x_10) ;  /* 0x0000000000940947 */ /* 0x000fea0003800000 */
[----:B------:R-:W-:Y:S01]  /*0a10*/  DFMA R2, R16, -R2, R10 ;  /* 0x800000021002722b */ /* 0x000fe2000000000a */
[----:B------:R-:W-:-:S09]  /*0a20*/  IMAD.MOV.U32 R8, RZ, RZ, RZ ;  /* 0x000000ffff087224 */ /* 0x000fd200078e00ff */
[C---:B------:R-:W-:Y:S02]  /*0a30*/  FSETP.NEU.AND P0, PT, R3.reuse, RZ, PT ;  /* 0x000000ff0300720b */ /* 0x040fe40003f0d000 */
[----:B------:R-:W-:-:S04]  /*0a40*/  LOP3.LUT R7, R3, 0x80000000, R7, 0x48, !PT ;  /* 0x8000000003077812 */ /* 0x000fc800078e4807 */
[----:B------:R-:W-:-:S07]  /*0a50*/  LOP3.LUT R9, R7, R9, RZ, 0xfc, !PT ;  /* 0x0000000907097212 */ /* 0x000fce00078efcff */
[----:B------:R-:W-:Y:S05]  /*0a60*/  @!P0 BRA `(.L_x_10) ;  /* 0x00000000007c8947 */ /* 0x000fea0003800000 */
[----:B------:R-:W-:Y:S01]  /*0a70*/  IMAD.MOV R3, RZ, RZ, -R13 ;  /* 0x000000ffff037224 */ /* 0x000fe200078e0a0d */
[----:B------:R-:W-:Y:S01]  /*0a80*/  DMUL.RP R8, R16, R8 ;  /* 0x0000000810087228 */ /* 0x000fe20000008000 */
[----:B------:R-:W-:Y:S01]  /*0a90*/  IMAD.MOV.U32 R2, RZ, RZ, RZ ;  /* 0x000000ffff027224 */ /* 0x000fe200078e00ff */
[----:B------:R-:W-:-:S05]  /*0aa0*/  IADD3 R13, PT, PT, -R13, -0x43300000, RZ ;  /* 0xbcd000000d0d7810 */ /* 0x000fca0007ffe1ff */
[----:B------:R-:W-:-:S03]  /*0ab0*/  DFMA R2, R14, -R2, R16 ;  /* 0x800000020e02722b */ /* 0x000fc60000000010 */
[----:B------:R-:W-:-:S07]  /*0ac0*/  LOP3.LUT R7, R9, R7, RZ, 0x3c, !PT ;  /* 0x0000000709077212 */ /* 0x000fce00078e3cff */
[----:B------:R-:W-:-:S04]  /*0ad0*/  FSETP.NEU.AND P0, PT, |R3|, R13, PT ;  /* 0x0000000d0300720b */ /* 0x000fc80003f0d200 */
[----:B------:R-:W-:Y:S02]  /*0ae0*/  FSEL R14, R8, R14, !P0 ;  /* 0x0000000e080e7208 */ /* 0x000fe40004000000 */
[----:B------:R-:W-:Y:S01]  /*0af0*/  FSEL R15, R7, R15, !P0 ;  /* 0x0000000f070f7208 */ /* 0x000fe20004000000 */
[----:B------:R-:W-:Y:S06]  /*0b00*/  BRA `(.L_x_10) ;  /* 0x0000000000547947 */ /* 0x000fec0003800000 */
.L_x_9:
[----:B------:R-:W-:-:S14]  /*0b10*/  DSETP.NAN.AND P0, PT, R8, R8, PT ;  /* 0x000000080800722a */ /* 0x000fdc0003f08000 */
[----:B------:R-:W-:Y:S05]  /*0b20*/  @P0 BRA `(.L_x_11) ;  /* 0x0000000000440947 */ /* 0x000fea0003800000 */
[----:B------:R-:W-:-:S14]  /*0b30*/  DSETP.NAN.AND P0, PT, R6, R6, PT ;  /* 0x000000060600722a */ /* 0x000fdc0003f08000 */
[----:B------:R-:W-:Y:S05]  /*0b40*/  @P0 BRA `(.L_x_12) ;  /* 0x0000000000300947 */ /* 0x000fea0003800000 */
[----:B------:R-:W-:Y:S01]  /*0b50*/  ISETP.NE.AND P0, PT, R23, R22, PT ;  /* 0x000000161700720c */ /* 0x000fe20003f05270 */
[----:B------:R-:W-:Y:S02]  /*0b60*/  IMAD.MOV.U32 R14, RZ, RZ, 0x0 ;  /* 0x00000000ff0e7424 */ /* 0x000fe400078e00ff */
[----:B------:R-:W-:-:S10]  /*0b70*/  IMAD.MOV.U32 R15, RZ, RZ, -0x80000 ;  /* 0xfff80000ff0f7424 */ /* 0x000fd400078e00ff */
[----:B------:R-:W-:Y:S05]  /*0b80*/  @!P0 BRA `(.L_x_10) ;  /* 0x0000000000348947 */ /* 0x000fea0003800000 */
[----:B------:R-:W-:Y:S02]  /*0b90*/  ISETP.NE.AND P0, PT, R23, 0x7ff00000, PT ;  /* 0x7ff000001700780c */ /* 0x000fe40003f05270 */
[----:B------:R-:W-:Y:S02]  /*0ba0*/  LOP3.LUT R15, R9, 0x80000000, R7, 0x48, !PT ;  /* 0x80000000090f7812 */ /* 0x000fe400078e4807 */
[----:B------:R-:W-:-:S13]  /*0bb0*/  ISETP.EQ.OR P0, PT, R22, RZ, !P0 ;  /* 0x000000ff1600720c */ /* 0x000fda0004702670 */
[----:B------:R-:W-:Y:S01]  /*0bc0*/  @P0 LOP3.LUT R2, R15, 0x7ff00000, RZ, 0xfc, !PT ;  /* 0x7ff000000f020812 */ /* 0x000fe200078efcff */
[----:B------:R-:W-:Y:S02]  /*0bd0*/  @!P0 IMAD.MOV.U32 R14, RZ, RZ, RZ ;  /* 0x000000ffff0e8224 */ /* 0x000fe400078e00ff */
[----:B------:R-:W-:Y:S02]  /*0be0*/  @P0 IMAD.MOV.U32 R14, RZ, RZ, RZ ;  /* 0x000000ffff0e0224 */ /* 0x000fe400078e00ff */
[----:B------:R-:W-:Y:S01]  /*0bf0*/  @P0 IMAD.MOV.U32 R15, RZ, RZ, R2 ;  /* 0x000000ffff0f0224 */ /* 0x000fe200078e0002 */
[----:B------:R-:W-:Y:S06]  /*0c00*/  BRA `(.L_x_10) ;  /* 0x0000000000147947 */ /* 0x000fec0003800000 */
.L_x_12:
[----:B------:R-:W-:Y:S01]  /*0c10*/  LOP3.LUT R15, R7, 0x80000, RZ, 0xfc, !PT ;  /* 0x00080000070f7812 */ /* 0x000fe200078efcff */
[----:B------:R-:W-:Y:S01]  /*0c20*/  IMAD.MOV.U32 R14, RZ, RZ, R6 ;  /* 0x000000ffff0e7224 */ /* 0x000fe200078e0006 */
[----:B------:R-:W-:Y:S06]  /*0c30*/  BRA `(.L_x_10) ;  /* 0x0000000000087947 */ /* 0x000fec0003800000 */
.L_x_11:
[----:B------:R-:W-:Y:S01]  /*0c40*/  LOP3.LUT R15, R9, 0x80000, RZ, 0xfc, !PT ;  /* 0x00080000090f7812 */ /* 0x000fe200078efcff */
[----:B------:R-:W-:-:S07]  /*0c50*/  IMAD.MOV.U32 R14, RZ, RZ, R8 ;  /* 0x000000ffff0e7224 */ /* 0x000fce00078e0008 */
.L_x_10:
[----:B------:R-:W-:Y:S05]  /*0c60*/  BSYNC.RECONVERGENT B1 ;  /* 0x0000000000017941 */ /* 0x000fea0003800200 */
.L_x_8:
[----:B------:R-:W-:Y:S02]  /*0c70*/  IMAD.MOV.U32 R13, RZ, RZ, 0x0 ;  /* 0x00000000ff0d7424 */ /* 0x000fe400078e00ff */
[----:B------:R-:W-:Y:S02]  /*0c80*/  IMAD.MOV.U32 R2, RZ, RZ, R14 ;  /* 0x000000ffff027224 */ /* 0x000fe400078e000e */
[----:B------:R-:W-:Y:S01]  /*0c90*/  IMAD.MOV.U32 R3, RZ, RZ, R15 ;  /* 0x000000ffff037224 */ /* 0x000fe200078e000f */
[----:B------:R-:W-:Y:S06]  /*0ca0*/  RET.REL.NODEC R12 `(_Z32GPU_matrix_inverse_step_1_kernelIdEvPT_jjS1_) ;  /* 0xfffffff00cd47950 */ /* 0x000fec0003c3ffff */
.L_x_13:
        /* <DEDUP_REMOVED lines=13> */
.L_x_15:


//--------------------- .nv.shared.reserved.0     --------------------------
	.section	.nv.shared.reserved.0,"aw",@nobits
	.weak		__nv_reservedSMEM_offset_0_alias
	.size		__nv_reservedSMEM_offset_0_alias, 0, 64
	.other		__nv_reservedSMEM_offset_0_alias,@"STO_CUDA_RESERVED_SHARED STV_DEFAULT"
__nv_reservedSMEM_offset_0_alias:
	.zero		0
	.zero		64


//--------------------- .nv.constant0._Z32GPU_matrix_inverse_step_2_kernelIdEvPT_jjS1_ --------------------------
	.section	.nv.constant0._Z32GPU_matrix_inverse_step_2_kernelIdEvPT_jjS1_,"a",@progbits
	.sectionflags	@""
	.align	4
.nv.constant0._Z32GPU_matrix_inverse_step_2_kernelIdEvPT_jjS1_:
	.zero		920


//--------------------- .nv.constant0._Z32GPU_matrix_inverse_step_1_kernelIdEvPT_jjS1_ --------------------------
	.section	.nv.constant0._Z32GPU_matrix_inverse_step_1_kernelIdEvPT_jjS1_,"a",@progbits
	.sectionflags	@""
	.align	4
.nv.constant0._Z32GPU_matrix_inverse_step_1_kernelIdEvPT_jjS1_:
	.zero		920


//--------------------- SYMBOLS --------------------------

	.type		.nv.reservedSmem.offset0,@object
	.size		.nv.reservedSmem.offset0,0x4
